//
// Generated by NVIDIA NVVM Compiler
//
// Compiler Build ID: CL-36424714
// Cuda compilation tools, release 13.0, V13.0.88
// Based on NVVM 20.0.0
//

.version 9.0
.target sm_100
.address_size 64

	// .globl	multi_pair_processing_kernel

.visible .entry multi_pair_processing_kernel(
	.param .u64 .ptr .align 1 multi_pair_processing_kernel_param_0,
	.param .u64 .ptr .align 1 multi_pair_processing_kernel_param_1,
	.param .u32 multi_pair_processing_kernel_param_2,
	.param .u32 multi_pair_processing_kernel_param_3
)
{
	.reg .pred 	%p<4>;
	.reg .b32 	%r<6>;
	.reg .b32 	%f<3>;
	.reg .b64 	%rd<8>;

	ld.param.u64 	%rd1, [multi_pair_processing_kernel_param_0];
	ld.param.u64 	%rd2, [multi_pair_processing_kernel_param_1];
	ld.param.u32 	%r4, [multi_pair_processing_kernel_param_2];
	ld.param.u32 	%r3, [multi_pair_processing_kernel_param_3];
	mov.u32 	%r1, %ctaid.x;
	mov.u32 	%r2, %tid.x;
	setp.ge.s32 	%p1, %r1, %r4;
	setp.ge.s32 	%p2, %r2, %r3;
	or.pred  	%p3, %p1, %p2;
	@%p3 bra 	$L__BB0_2;
	cvta.to.global.u64 	%rd3, %rd1;
	cvta.to.global.u64 	%rd4, %rd2;
	mad.lo.s32 	%r5, %r3, %r1, %r2;
	mul.wide.u32 	%rd5, %r5, 4;
	add.s64 	%rd6, %rd3, %rd5;
	ld.global.f32 	%f1, [%rd6];
	fma.rn.f32 	%f2, %f1, 0f3F666666, 0f3DCCCCCD;
	add.s64 	%rd7, %rd4, %rd5;
	st.global.f32 	[%rd7], %f2;
$L__BB0_2:
	ret;

}


// ===== COMPILED SASS (sm_100) =====

	.target	sm_100

	.elftype	@"ET_EXEC"


//--------------------- .note.nv.tkinfo           --------------------------
	.section	.note.nv.tkinfo,"",@"SHT_NOTE"
	.sectionflags	@"SHF_NOTE_NV_TKINFO"
	.tkinfo
        /*0018*/ 	.word	0x00000002
        /*0030*/ 	.string	""
        /*0030*/ 	.string	"ptxas"
        /*0030*/ 	.string	"Cuda compilation tools, release 13.0, V13.0.88"
        /*0030*/ 	.string	"Build cuda_13.0.r13.0/compiler.36424714_0"
        /*0030*/ 	.string	"-arch sm_100 -m 64 "



//--------------------- .note.nv.cuinfo           --------------------------
	.section	.note.nv.cuinfo,"",@"SHT_NOTE"
	.sectionflags	@"SHF_NOTE_NV_CUINFO"
        /*0018*/ 	.short	0x0002
        /*001a*/ 	.short	0x0064
        /*001c*/ 	.short	0x0082
	.zero		2


//--------------------- .nv.info                  --------------------------
	.section	.nv.info,"",@"SHT_CUDA_INFO"
	.align	4


	//----- nvinfo : EIATTR_REGCOUNT
	.align		4
        /*0000*/ 	.byte	0x04, 0x2f
        /*0002*/ 	.short	(.L_1 - .L_0)
	.align		4
.L_0:
        /*0004*/ 	.word	index@(multi_pair_processing_kernel)
        /*0008*/ 	.word	0x0000000c


	//----- nvinfo : EIATTR_FRAME_SIZE
	.align		4
.L_1:
        /*000c*/ 	.byte	0x04, 0x11
        /*000e*/ 	.short	(.L_3 - .L_2)
	.align		4
.L_2:
        /*0010*/ 	.word	index@(multi_pair_processing_kernel)
        /*0014*/ 	.word	0x00000000


	//----- nvinfo : EIATTR_MIN_STACK_SIZE
	.align		4
.L_3:
        /*0018*/ 	.byte	0x04, 0x12
        /*001a*/ 	.short	(.L_5 - .L_4)
	.align		4
.L_4:
        /*001c*/ 	.word	index@(multi_pair_processing_kernel)
        /*0020*/ 	.word	0x00000000
.L_5:


//--------------------- .nv.compat                --------------------------
	.section	.nv.compat,"",@"SHT_CUDA_COMPAT_INFO"
	.align	4
        /*0000*/ 	.byte	0x02, 0x09, 0x00, 0x00, 0x02, 0x02, 0x01, 0x00, 0x02, 0x05, 0x05, 0x00, 0x03, 0x07, 0x01, 0x01
        /*0010*/ 	.byte	0x02, 0x03, 0x00, 0x00, 0x02, 0x06, 0x01, 0x00, 0x04, 0x0b, 0x08, 0x00, 0x09, 0x00, 0x00, 0x00
        /*0020*/ 	.byte	0x00, 0x00, 0x00, 0x00


//--------------------- .nv.info.multi_pair_processing_kernel --------------------------
	.section	.nv.info.multi_pair_processing_kernel,"",@"SHT_CUDA_INFO"
	.sectionflags	@""
	.align	4


	//----- nvinfo : EIATTR_CUDA_API_VERSION
	.align		4
        /*0000*/ 	.byte	0x04, 0x37
        /*0002*/ 	.short	(.L_7 - .L_6)
.L_6:
        /*0004*/ 	.word	0x00000082


	//----- nvinfo : EIATTR_KPARAM_INFO
	.align		4
.L_7:
        /*0008*/ 	.byte	0x04, 0x17
        /*000a*/ 	.short	(.L_9 - .L_8)
.L_8:
        /*000c*/ 	.word	0x00000000
        /*0010*/ 	.short	0x0003
        /*0012*/ 	.short	0x0014
        /*0014*/ 	.byte	0x00, 0xf0, 0x11, 0x00


	//----- nvinfo : EIATTR_KPARAM_INFO
	.align		4
.L_9:
        /*0018*/ 	.byte	0x04, 0x17
        /*001a*/ 	.short	(.L_11 - .L_10)
.L_10:
        /*001c*/ 	.word	0x00000000
        /*0020*/ 	.short	0x0002
        /*0022*/ 	.short	0x0010
        /*0024*/ 	.byte	0x00, 0xf0, 0x11, 0x00


	//----- nvinfo : EIATTR_KPARAM_INFO
	.align		4
.L_11:
        /*0028*/ 	.byte	0x04, 0x17
        /*002a*/ 	.short	(.L_13 - .L_12)
.L_12:
        /*002c*/ 	.word	0x00000000
        /*0030*/ 	.short	0x0001
        /*0032*/ 	.short	0x0008
        /*0034*/ 	.byte	0x00, 0xf5, 0x21, 0x00


	//----- nvinfo : EIATTR_KPARAM_INFO
	.align		4
.L_13:
        /*0038*/ 	.byte	0x04, 0x17
        /*003a*/ 	.short	(.L_15 - .L_14)
.L_14:
        /*003c*/ 	.word	0x00000000
        /*0040*/ 	.short	0x0000
        /*0042*/ 	.short	0x0000
        /*0044*/ 	.byte	0x00, 0xf5, 0x21, 0x00


	//----- nvinfo : EIATTR_SPARSE_MMA_MASK
	.align		4
.L_15:
        /*0048*/ 	.byte	0x03, 0x50
        /*004a*/ 	.short	0x0000


	//----- nvinfo : EIATTR_MAXREG_COUNT
	.align		4
        /*004c*/ 	.byte	0x03, 0x1b
        /*004e*/ 	.short	0x00ff


	//----- nvinfo : EIATTR_MERCURY_ISA_VERSION
	.align		4
        /*0050*/ 	.byte	0x03, 0x5f
        /*0052*/ 	.short	0x0101


	//----- nvinfo : EIATTR_VRC_CTA_INIT_COUNT
	.align		4
        /*0054*/ 	.byte	0x02, 0x4a
	.zero		1
	.zero		1


	//----- nvinfo : EIATTR_EXIT_INSTR_OFFSETS
	.align		4
        /*0058*/ 	.byte	0x04, 0x1c
        /*005a*/ 	.short	(.L_17 - .L_16)


	//   ....[0]....
.L_16:
        /*005c*/ 	.word	0x00000060


	//   ....[1]....
        /*0060*/ 	.word	0x00000110


	//----- nvinfo : EIATTR_CBANK_PARAM_SIZE
	.align		4
.L_17:
        /*0064*/ 	.byte	0x03, 0x19
        /*0066*/ 	.short	0x0018


	//----- nvinfo : EIATTR_PARAM_CBANK
	.align		4
        /*0068*/ 	.byte	0x04, 0x0a
        /*006a*/ 	.short	(.L_19 - .L_18)
	.align		4
.L_18:
        /*006c*/ 	.word	index@(.nv.constant0.multi_pair_processing_kernel)
        /*0070*/ 	.short	0x0380
        /*0072*/ 	.short	0x0018


	//----- nvinfo : EIATTR_SW_WAR
	.align		4
.L_19:
        /*0074*/ 	.byte	0x04, 0x36
        /*0076*/ 	.short	(.L_21 - .L_20)
.L_20:
        /*0078*/ 	.word	0x00000008
.L_21:


//--------------------- .nv.callgraph             --------------------------
	.section	.nv.callgraph,"",@"SHT_CUDA_CALLGRAPH"
	.align	4
	.sectionentsize	8
	.align		4
        /*0000*/ 	.word	0x00000000
	.align		4
        /*0004*/ 	.word	0xffffffff
	.align		4
        /*0008*/ 	.word	0x00000000
	.align		4
        /*000c*/ 	.word	0xfffffffe
	.align		4
        /*0010*/ 	.word	0x00000000
	.align		4
        /*0014*/ 	.word	0xfffffffd
	.align		4
        /*0018*/ 	.word	0x00000000
	.align		4
        /*001c*/ 	.word	0xfffffffc


//--------------------- .text.multi_pair_processing_kernel --------------------------
	.section	.text.multi_pair_processing_kernel,"ax",@progbits
	.align	128
        .global         multi_pair_processing_kernel
        .type           multi_pair_processing_kernel,@function
        .size           multi_pair_processing_kernel,(.L_x_1 - multi_pair_processing_kernel)
        .other          multi_pair_processing_kernel,@"STO_CUDA_ENTRY STV_DEFAULT"
multi_pair_processing_kernel:
.text.multi_pair_processing_kernel:
[----:B------:R-:W-:Y:S01]  /*0000*/  LDC R1, c[0x0][0x37c] ;  /* 0x0000df00ff017b82 */ /* 0x000fe20000000800 */
[----:B------:R-:W0:Y:S07]  /*0010*/  S2R R0, SR_TID.X ;  /* 0x0000000000007919 */ /* 0x000e2e0000002100 */
[----:B------:R-:W0:Y:S08]  /*0020*/  LDC.64 R6, c[0x0][0x390] ;  /* 0x0000e400ff067b82 */ /* 0x000e300000000a00 */
[----:B------:R-:W1:Y:S01]  /*0030*/  S2UR UR6, SR_CTAID.X ;  /* 0x00000000000679c3 */ /* 0x000e620000002500 */
[----:B0-----:R-:W-:-:S04]  /*0040*/  ISETP.GE.AND P0, PT, R0, R7, PT ;  /* 0x000000070000720c */ /* 0x001fc80003f06270 */
[----:B-1----:R-:W-:-:S13]  /*0050*/  ISETP.LE.OR P0, PT, R6, UR6, P0 ;  /* 0x0000000606007c0c */ /* 0x002fda0008703670 */
[----:B------:R-:W-:Y:S05]  /*0060*/  @P0 EXIT ;  /* 0x000000000000094d */ /* 0x000fea0003800000 */
[----:B------:R-:W0:Y:S01]  /*0070*/  LDC.64 R2, c[0x0][0x380] ;  /* 0x0000e000ff027b82 */ /* 0x000e220000000a00 */
[----:B------:R-:W1:Y:S01]  /*0080*/  LDCU.64 UR4, c[0x0][0x358] ;  /* 0x00006b00ff0477ac */ /* 0x000e620008000a00 */
[----:B------:R-:W-:-:S06]  /*0090*/  IMAD R7, R7, UR6, R0 ;  /* 0x0000000607077c24 */ /* 0x000fcc000f8e0200 */
[----:B------:R-:W2:Y:S01]  /*00a0*/  LDC.64 R4, c[0x0][0x388] ;  /* 0x0000e200ff047b82 */ /* 0x000ea20000000a00 */
[----:B0-----:R-:W-:-:S06]  /*00b0*/  IMAD.WIDE.U32 R2, R7, 0x4, R2 ;  /* 0x0000000407027825 */ /* 0x001fcc00078e0002 */
[----:B-1----:R-:W3:Y:S01]  /*00c0*/  LDG.E R2, desc[UR4][R2.64] ;  /* 0x0000000402027981 */ /* 0x002ee2000c1e1900 */
[----:B------:R-:W-:Y:S02]  /*00d0*/  HFMA2 R9, -RZ, RZ, 1.849609375, 1638 ;  /* 0x3f666666ff097431 */ /* 0x000fe400000001ff */
[----:B--2---:R-:W-:-:S04]  /*00e0*/  IMAD.WIDE.U32 R4, R7, 0x4, R4 ;  /* 0x0000000407047825 */ /* 0x004fc800078e0004 */
[----:B---3--:R-:W-:-:S05]  /*00f0*/  FFMA R7, R2, R9, 0.10000000149011611938 ;  /* 0x3dcccccd02077423 */ /* 0x008fca0000000009 */
[----:B------:R-:W-:Y:S01]  /*0100*/  STG.E desc[UR4][R4.64], R7 ;  /* 0x0000000704007986 */ /* 0x000fe2000c101904 */
[----:B------:R-:W-:Y:S05]  /*0110*/  EXIT ;  /* 0x000000000000794d */ /* 0x000fea0003800000 */
.L_x_0:
[----:B------:R-:W-:-:S00]  /*0120*/  BRA `(.L_x_0) ;  /* 0xfffffffc00fc7947 */ /* 0x000fc0000383ffff */
[----:B------:R-:W-:-:S00]  /*0130*/  NOP ;  /* 0x0000000000007918 */ /* 0x000fc00000000000 */
        /* <DEDUP_REMOVED lines=12> */
.L_x_1:


//--------------------- .nv.shared.reserved.0     --------------------------
	.section	.nv.shared.reserved.0,"aw",@nobits
	.weak		__nv_reservedSMEM_offset_0_alias
	.size		__nv_reservedSMEM_offset_0_alias, 0, 64
	.other		__nv_reservedSMEM_offset_0_alias,@"STO_CUDA_RESERVED_SHARED STV_DEFAULT"
__nv_reservedSMEM_offset_0_alias:
	.zero		0
	.zero		64


//--------------------- .nv.constant0.multi_pair_processing_kernel --------------------------
	.section	.nv.constant0.multi_pair_processing_kernel,"a",@progbits
	.sectionflags	@""
	.align	4
.nv.constant0.multi_pair_processing_kernel:
	.zero		920


//--------------------- SYMBOLS --------------------------

	.type		.nv.reservedSmem.offset0,@object
	.size		.nv.reservedSmem.offset0,0x4
